	.headerflags	@"EF_CUDA_TEXMODE_UNIFIED EF_CUDA_64BIT_ADDRESS EF_CUDA_ACCELERATORS EF_CUDA_SM90 EF_CUDA_VIRTUAL_SM(EF_CUDA_SM90)"
	.elftype	@"ET_EXEC"


//--------------------- .nv.info                  --------------------------
	.section	.nv.info,"",@"SHT_CUDA_INFO"
	.align	4


	//----- nvinfo : EIATTR_REGCOUNT
	.align		4
        /*0000*/ 	.byte	0x04, 0x2f
        /*0002*/ 	.short	(.L_1 - .L_0)
	.align		4
.L_0:
        /*0004*/ 	.word	index@(triton_poi_fused__prelu_kernel_add_mul_30)
        /*0008*/ 	.word	0x00000010


	//----- nvinfo : EIATTR_MIN_STACK_SIZE
	.align		4
.L_1:
        /*000c*/ 	.byte	0x04, 0x12
        /*000e*/ 	.short	(.L_3 - .L_2)
	.align		4
.L_2:
        /*0010*/ 	.word	index@(triton_poi_fused__prelu_kernel_add_mul_30)
        /*0014*/ 	.word	0x00000000


	//----- nvinfo : EIATTR_FRAME_SIZE
	.align		4
.L_3:
        /*0018*/ 	.byte	0x04, 0x11
        /*001a*/ 	.short	(.L_5 - .L_4)
	.align		4
.L_4:
        /*001c*/ 	.word	index@(triton_poi_fused__prelu_kernel_add_mul_30)
        /*0020*/ 	.word	0x00000000


	//----- nvinfo : EIATTR_MIN_STACK_SIZE
	.align		4
.L_5:
        /*0024*/ 	.byte	0x04, 0x12
        /*0026*/ 	.short	(.L_7 - .L_6)
	.align		4
.L_6:
        /*0028*/ 	.word	index@(triton_poi_fused__prelu_kernel_add_mul_30)
        /*002c*/ 	.word	0x00000000
.L_7:


//--------------------- .nv.info.triton_poi_fused__prelu_kernel_add_mul_30 --------------------------
	.section	.nv.info.triton_poi_fused__prelu_kernel_add_mul_30,"",@"SHT_CUDA_INFO"
	.sectionflags	@""
	.align	4


	//----- nvinfo : EIATTR_CUDA_API_VERSION
	.align		4
        /*0000*/ 	.byte	0x04, 0x37
        /*0002*/ 	.short	(.L_9 - .L_8)
.L_8:
        /*0004*/ 	.word	0x0000007c


	//----- nvinfo : EIATTR_KPARAM_INFO
	.align		4
.L_9:
        /*0008*/ 	.byte	0x04, 0x17
        /*000a*/ 	.short	(.L_11 - .L_10)
.L_10:
        /*000c*/ 	.word	0x00000000
        /*0010*/ 	.short	0x0004
        /*0012*/ 	.short	0x0020
        /*0014*/ 	.byte	0x00, 0xf0, 0x11, 0x00


	//----- nvinfo : EIATTR_KPARAM_INFO
	.align		4
.L_11:
        /*0018*/ 	.byte	0x04, 0x17
        /*001a*/ 	.short	(.L_13 - .L_12)
.L_12:
        /*001c*/ 	.word	0x00000000
        /*0020*/ 	.short	0x0003
        /*0022*/ 	.short	0x0018
        /*0024*/ 	.byte	0x00, 0xf4, 0x21, 0x00


	//----- nvinfo : EIATTR_KPARAM_INFO
	.align		4
.L_13:
        /*0028*/ 	.byte	0x04, 0x17
        /*002a*/ 	.short	(.L_15 - .L_14)
.L_14:
        /*002c*/ 	.word	0x00000000
        /*0030*/ 	.short	0x0002
        /*0032*/ 	.short	0x0010
        /*0034*/ 	.byte	0x00, 0xf4, 0x21, 0x00


	//----- nvinfo : EIATTR_KPARAM_INFO
	.align		4
.L_15:
        /*0038*/ 	.byte	0x04, 0x17
        /*003a*/ 	.short	(.L_17 - .L_16)
.L_16:
        /*003c*/ 	.word	0x00000000
        /*0040*/ 	.short	0x0001
        /*0042*/ 	.short	0x0008
        /*0044*/ 	.byte	0x00, 0xf4, 0x21, 0x00


	//----- nvinfo : EIATTR_KPARAM_INFO
	.align		4
.L_17:
        /*0048*/ 	.byte	0x04, 0x17
        /*004a*/ 	.short	(.L_19 - .L_18)
.L_18:
        /*004c*/ 	.word	0x00000000
        /*0050*/ 	.short	0x0000
        /*0052*/ 	.short	0x0000
        /*0054*/ 	.byte	0x00, 0xf4, 0x21, 0x00


	//----- nvinfo : EIATTR_SPARSE_MMA_MASK
	.align		4
.L_19:
        /*0058*/ 	.byte	0x03, 0x50
        /*005a*/ 	.short	0x0000


	//----- nvinfo : EIATTR_MAXREG_COUNT
	.align		4
        /*005c*/ 	.byte	0x03, 0x1b
        /*005e*/ 	.short	0x00ff


	//----- nvinfo : EIATTR_EXIT_INSTR_OFFSETS
	.align		4
        /*0060*/ 	.byte	0x04, 0x1c
        /*0062*/ 	.short	(.L_21 - .L_20)


	//   ....[0]....
.L_20:
        /*0064*/ 	.word	0x000002b0


	//----- nvinfo : EIATTR_REQNTID
	.align		4
.L_21:
        /*0068*/ 	.byte	0x04, 0x10
        /*006a*/ 	.short	(.L_23 - .L_22)
.L_22:
        /*006c*/ 	.word	0x00000080
        /*0070*/ 	.word	0x00000001
        /*0074*/ 	.word	0x00000001


	//----- nvinfo : EIATTR_CBANK_PARAM_SIZE
	.align		4
.L_23:
        /*0078*/ 	.byte	0x03, 0x19
        /*007a*/ 	.short	0x0024


	//----- nvinfo : EIATTR_PARAM_CBANK
	.align		4
        /*007c*/ 	.byte	0x04, 0x0a
        /*007e*/ 	.short	(.L_25 - .L_24)
	.align		4
.L_24:
        /*0080*/ 	.word	index@(.nv.constant0.triton_poi_fused__prelu_kernel_add_mul_30)
        /*0084*/ 	.short	0x0210
        /*0086*/ 	.short	0x0024


	//----- nvinfo : EIATTR_SW_WAR
	.align		4
.L_25:
        /*0088*/ 	.byte	0x04, 0x36
        /*008a*/ 	.short	(.L_27 - .L_26)
.L_26:
        /*008c*/ 	.word	0x00000008
.L_27:


//--------------------- .nv.callgraph             --------------------------
	.section	.nv.callgraph,"",@"SHT_CUDA_CALLGRAPH"
	.align	4
	.sectionentsize	8
	.align		4
        /*0000*/ 	.word	0x00000000
	.align		4
        /*0004*/ 	.word	0xffffffff
	.align		4
        /*0008*/ 	.word	0x00000000
	.align		4
        /*000c*/ 	.word	0xfffffffe
	.align		4
        /*0010*/ 	.word	0x00000000
	.align		4
        /*0014*/ 	.word	0xfffffffd
	.align		4
        /*0018*/ 	.word	0x00000000
	.align		4
        /*001c*/ 	.word	0xfffffffc


//--------------------- .text.triton_poi_fused__prelu_kernel_add_mul_30 --------------------------
	.section	.text.triton_poi_fused__prelu_kernel_add_mul_30,"ax",@progbits
	.align	128
        .global         triton_poi_fused__prelu_kernel_add_mul_30
        .type           triton_poi_fused__prelu_kernel_add_mul_30,@function
        .size           triton_poi_fused__prelu_kernel_add_mul_30,(.L_x_1 - triton_poi_fused__prelu_kernel_add_mul_30)
        .other          triton_poi_fused__prelu_kernel_add_mul_30,@"STO_CUDA_ENTRY STV_DEFAULT"
triton_poi_fused__prelu_kernel_add_mul_30:
.text.triton_poi_fused__prelu_kernel_add_mul_30:
[----:B------:R-:W-:Y:S01]  /*0000*/  LDC R1, c[0x0][0x28] ;  /* 0x00000a00ff017b82 */ /* 0x000fe20000000800 */
[----:B------:R-:W1:Y:S07]  /*0010*/  S2R R0, SR_TID.X ;  /* 0x0000000000007919 */ /* 0x000e6e0000002100 */
[----:B------:R-:W2:Y:S01]  /*0020*/  LDC.64 R6, c[0x0][0x220] ;  /* 0x00008800ff067b82 */ /* 0x000ea20000000a00 */
[----:B------:R-:W-:Y:S01]  /*0030*/  ULDC.64 UR4, c[0x0][0x208] ;  /* 0x0000820000047ab9 */ /* 0x000fe20000000a00 */
[----:B------:R-:W3:Y:S06]  /*0040*/  S2R R11, SR_CTAID.X ;  /* 0x00000000000b7919 */ /* 0x000eec0000002500 */
[----:B------:R-:W4:Y:S08]  /*0050*/  LDC.64 R4, c[0x0][0x218] ;  /* 0x00008600ff047b82 */ /* 0x000f300000000a00 */
[----:B------:R-:W5:Y:S01]  /*0060*/  LDC.64 R8, c[0x0][0x228] ;  /* 0x00008a00ff087b82 */ /* 0x000f620000000a00 */
[----:B-1----:R-:W-:-:S02]  /*0070*/  LOP3.LUT R0, R0, 0x7f, RZ, 0xc0, !PT ;  /* 0x0000007f00007812 */ /* 0x002fc400078ec0ff */
[----:B---3--:R-:W-:Y:S02]  /*0080*/  SHF.R.S32.HI R2, RZ, 0x18, R11 ;  /* 0x00000018ff027819 */ /* 0x008fe4000001140b */
[----:B------:R-:W-:Y:S02]  /*0090*/  LEA R11, R11, R0, 0x7 ;  /* 0x000000000b0b7211 */ /* 0x000fe400078e38ff */
[----:B------:R-:W-:-:S04]  /*00a0*/  SGXT R0, R2, 0x1 ;  /* 0x000000010200781a */ /* 0x000fc80000000200 */
[CC--:B------:R-:W-:Y:S02]  /*00b0*/  LEA.HI R2, R0.reuse, R11.reuse, RZ, 0x7 ;  /* 0x0000000b00027211 */ /* 0x0c0fe400078f38ff */
[----:B------:R-:W-:Y:S02]  /*00c0*/  LEA.HI R0, R0, R11, RZ, 0xd ;  /* 0x0000000b00007211 */ /* 0x000fe400078f68ff */
[----:B------:R-:W-:Y:S02]  /*00d0*/  LOP3.LUT R2, R2, 0xffffff80, RZ, 0xc0, !PT ;  /* 0xffffff8002027812 */ /* 0x000fe400078ec0ff */
[----:B------:R-:W-:Y:S02]  /*00e0*/  SHF.R.S32.HI R0, RZ, 0xd, R0 ;  /* 0x0000000dff007819 */ /* 0x000fe40000011400 */
[----:B------:R-:W-:-:S04]  /*00f0*/  IADD3 R13, R11, -R2, RZ ;  /* 0x800000020b0d7210 */ /* 0x000fc80007ffe0ff */
[----:B------:R-:W-:-:S05]  /*0100*/  LEA R3, R0, R13, 0x7 ;  /* 0x0000000d00037211 */ /* 0x000fca00078e38ff */
[----:B--2---:R-:W-:Y:S02]  /*0110*/  IMAD.WIDE R6, R3, 0x4, R6 ;  /* 0x0000000403067825 */ /* 0x004fe400078e0206 */
[----:B------:R-:W1:Y:S04]  /*0120*/  LDC.64 R2, c[0x0][0x210] ;  /* 0x00008400ff027b82 */ /* 0x000e680000000a00 */
[----:B------:R2:W3:Y:S01]  /*0130*/  LDG.E.EL R6, desc[UR4][R6.64] ;  /* 0x0000000406067981 */ /* 0x0004e2000c2e1900 */
[----:B----4-:R-:W-:-:S04]  /*0140*/  IMAD.WIDE R4, R13, 0x4, R4 ;  /* 0x000000040d047825 */ /* 0x010fc800078e0204 */
[C---:B-----5:R-:W-:Y:S02]  /*0150*/  IMAD.WIDE R8, R11.reuse, 0x4, R8 ;  /* 0x000000040b087825 */ /* 0x060fe400078e0208 */
[----:B------:R-:W4:Y:S04]  /*0160*/  LDG.E.EL R5, desc[UR4][R4.64] ;  /* 0x0000000404057981 */ /* 0x000f28000c2e1900 */
[----:B------:R-:W5:Y:S01]  /*0170*/  LDG.E R9, desc[UR4][R8.64] ;  /* 0x0000000408097981 */ /* 0x000f62000c1e1900 */
[----:B-1----:R-:W-:-:S05]  /*0180*/  IMAD.WIDE R2, R11, 0x4, R2 ;  /* 0x000000040b027825 */ /* 0x002fca00078e0202 */
[----:B------:R-:W4:Y:S01]  /*0190*/  LDG.E R0, desc[UR4][R2.64] ;  /* 0x0000000402007981 */ /* 0x000f22000c1e1900 */
[----:B--2---:R-:W-:Y:S01]  /*01a0*/  HFMA2.MMA R7, -RZ, RZ, 1.625, 0 ;  /* 0x3e800000ff077435 */ /* 0x004fe200000001ff */
[----:B---3--:R-:W-:-:S04]  /*01b0*/  FADD R10, RZ, -R6 ;  /* 0x80000006ff0a7221 */ /* 0x008fc80000000000 */
[----:B------:R-:W-:-:S05]  /*01c0*/  FMUL R10, R10, 1.4426950216293334961 ;  /* 0x3fb8aa3b0a0a7820 */ /* 0x000fca0000400000 */
[----:B------:R-:W-:-:S13]  /*01d0*/  FSETP.GEU.AND P0, PT, R10, -126, PT ;  /* 0xc2fc00000a00780b */ /* 0x000fda0003f0e000 */
[----:B------:R-:W-:-:S04]  /*01e0*/  @!P0 FMUL R10, R10, 0.5 ;  /* 0x3f0000000a0a8820 */ /* 0x000fc80000400000 */
[----:B------:R-:W1:Y:S02]  /*01f0*/  MUFU.EX2 R6, R10 ;  /* 0x0000000a00067308 */ /* 0x000e640000000800 */
[----:B-1----:R-:W-:-:S04]  /*0200*/  @!P0 FMUL R6, R6, R6 ;  /* 0x0000000606068220 */ /* 0x002fc80000400000 */
[----:B------:R-:W-:-:S05]  /*0210*/  FADD R6, R6, 1 ;  /* 0x3f80000006067421 */ /* 0x000fca0000000000 */
[----:B------:R-:W-:Y:S02]  /*0220*/  FSETP.GT.AND P1, PT, R6, 8.50705917302346158658e+37, PT ;  /* 0x7e8000000600780b */ /* 0x000fe40003f24000 */
[----:B----4-:R-:W-:-:S11]  /*0230*/  FSETP.GT.AND P0, PT, R0, RZ, PT ;  /* 0x000000ff0000720b */ /* 0x010fd60003f04000 */
[----:B------:R-:W-:-:S06]  /*0240*/  @P1 FMUL R6, R6, 0.25 ;  /* 0x3e80000006061820 */ /* 0x000fcc0000400000 */
[----:B------:R-:W1:Y:S01]  /*0250*/  MUFU.RCP R6, R6 ;  /* 0x0000000600067308 */ /* 0x000e620000001000 */
[----:B------:R-:W-:Y:S01]  /*0260*/  FSEL R7, R7, 1, P1 ;  /* 0x3f80000007077808 */ /* 0x000fe20000800000 */
[----:B------:R-:W-:-:S04]  /*0270*/  @!P0 FMUL R0, R0, R5 ;  /* 0x0000000500008220 */ /* 0x000fc80000400000 */
[----:B-1----:R-:W-:-:S04]  /*0280*/  FMUL R7, R6, R7 ;  /* 0x0000000706077220 */ /* 0x002fc80000400000 */
[----:B-----5:R-:W-:-:S05]  /*0290*/  FFMA R7, R0, R7, R9 ;  /* 0x0000000700077223 */ /* 0x020fca0000000009 */
[----:B------:R-:W-:Y:S01]  /*02a0*/  STG.E desc[UR4][R2.64], R7 ;  /* 0x0000000702007986 */ /* 0x000fe2000c101904 */
[----:B------:R-:W-:Y:S05]  /*02b0*/  EXIT ;  /* 0x000000000000794d */ /* 0x000fea0003800000 */
.L_x_0:
[----:B------:R-:W-:-:S00]  /*02c0*/  BRA `(.L_x_0) ;  /* 0xfffffffc00fc7947 */ /* 0x000fc0000383ffff */
[----:B------:R-:W-:-:S00]  /*02d0*/  NOP ;  /* 0x0000000000007918 */ /* 0x000fc00000000000 */
        /* <DEDUP_REMOVED lines=10> */
.L_x_1:


//--------------------- .nv.constant0.triton_poi_fused__prelu_kernel_add_mul_30 --------------------------
	.section	.nv.constant0.triton_poi_fused__prelu_kernel_add_mul_30,"a",@progbits
	.sectionflags	@""
	.align	4
.nv.constant0.triton_poi_fused__prelu_kernel_add_mul_30:
	.zero		564
